//
// Generated by NVIDIA NVVM Compiler
//
// Compiler Build ID: CL-36424714
// Cuda compilation tools, release 13.0, V13.0.88
// Based on NVVM 20.0.0
//

.version 9.0
.target sm_100
.address_size 64

	// .globl	_Z4vaddIfEvPT_S1_S1_

.visible .entry _Z4vaddIfEvPT_S1_S1_(
	.param .u64 .ptr .align 1 _Z4vaddIfEvPT_S1_S1__param_0,
	.param .u64 .ptr .align 1 _Z4vaddIfEvPT_S1_S1__param_1,
	.param .u64 .ptr .align 1 _Z4vaddIfEvPT_S1_S1__param_2
)
{
	.reg .b32 	%r<2>;
	.reg .b32 	%f<4>;
	.reg .b64 	%rd<11>;

	ld.param.u64 	%rd1, [_Z4vaddIfEvPT_S1_S1__param_0];
	ld.param.u64 	%rd2, [_Z4vaddIfEvPT_S1_S1__param_1];
	ld.param.u64 	%rd3, [_Z4vaddIfEvPT_S1_S1__param_2];
	cvta.to.global.u64 	%rd4, %rd3;
	cvta.to.global.u64 	%rd5, %rd2;
	cvta.to.global.u64 	%rd6, %rd1;
	mov.u32 	%r1, %tid.x;
	mul.wide.u32 	%rd7, %r1, 4;
	add.s64 	%rd8, %rd6, %rd7;
	ld.global.f32 	%f1, [%rd8];
	add.s64 	%rd9, %rd5, %rd7;
	ld.global.f32 	%f2, [%rd9];
	add.f32 	%f3, %f1, %f2;
	add.s64 	%rd10, %rd4, %rd7;
	st.global.f32 	[%rd10], %f3;
	ret;

}


// ===== COMPILED SASS (sm_100) =====

	.target	sm_100

	.elftype	@"ET_EXEC"


//--------------------- .note.nv.tkinfo           --------------------------
	.section	.note.nv.tkinfo,"",@"SHT_NOTE"
	.sectionflags	@"SHF_NOTE_NV_TKINFO"
	.tkinfo
        /*0018*/ 	.word	0x00000002
        /*0030*/ 	.string	""
        /*0030*/ 	.string	"ptxas"
        /*0030*/ 	.string	"Cuda compilation tools, release 13.0, V13.0.88"
        /*0030*/ 	.string	"Build cuda_13.0.r13.0/compiler.36424714_0"
        /*0030*/ 	.string	"-arch sm_100 -m 64 "



//--------------------- .note.nv.cuinfo           --------------------------
	.section	.note.nv.cuinfo,"",@"SHT_NOTE"
	.sectionflags	@"SHF_NOTE_NV_CUINFO"
        /*0018*/ 	.short	0x0002
        /*001a*/ 	.short	0x0064
        /*001c*/ 	.short	0x0082
	.zero		2


//--------------------- .nv.info                  --------------------------
	.section	.nv.info,"",@"SHT_CUDA_INFO"
	.align	4


	//----- nvinfo : EIATTR_REGCOUNT
	.align		4
        /*0000*/ 	.byte	0x04, 0x2f
        /*0002*/ 	.short	(.L_1 - .L_0)
	.align		4
.L_0:
        /*0004*/ 	.word	index@(_Z4vaddIfEvPT_S1_S1_)
        /*0008*/ 	.word	0x0000000c


	//----- nvinfo : EIATTR_FRAME_SIZE
	.align		4
.L_1:
        /*000c*/ 	.byte	0x04, 0x11
        /*000e*/ 	.short	(.L_3 - .L_2)
	.align		4
.L_2:
        /*0010*/ 	.word	index@(_Z4vaddIfEvPT_S1_S1_)
        /*0014*/ 	.word	0x00000000


	//----- nvinfo : EIATTR_MIN_STACK_SIZE
	.align		4
.L_3:
        /*0018*/ 	.byte	0x04, 0x12
        /*001a*/ 	.short	(.L_5 - .L_4)
	.align		4
.L_4:
        /*001c*/ 	.word	index@(_Z4vaddIfEvPT_S1_S1_)
        /*0020*/ 	.word	0x00000000
.L_5:


//--------------------- .nv.compat                --------------------------
	.section	.nv.compat,"",@"SHT_CUDA_COMPAT_INFO"
	.align	4
        /*0000*/ 	.byte	0x02, 0x09, 0x00, 0x00, 0x02, 0x02, 0x01, 0x00, 0x02, 0x05, 0x05, 0x00, 0x03, 0x07, 0x01, 0x01
        /*0010*/ 	.byte	0x02, 0x03, 0x00, 0x00, 0x02, 0x06, 0x01, 0x00, 0x04, 0x0b, 0x08, 0x00, 0x09, 0x00, 0x00, 0x00
        /*0020*/ 	.byte	0x00, 0x00, 0x00, 0x00


//--------------------- .nv.info._Z4vaddIfEvPT_S1_S1_ --------------------------
	.section	.nv.info._Z4vaddIfEvPT_S1_S1_,"",@"SHT_CUDA_INFO"
	.sectionflags	@""
	.align	4


	//----- nvinfo : EIATTR_CUDA_API_VERSION
	.align		4
        /*0000*/ 	.byte	0x04, 0x37
        /*0002*/ 	.short	(.L_7 - .L_6)
.L_6:
        /*0004*/ 	.word	0x00000082


	//----- nvinfo : EIATTR_KPARAM_INFO
	.align		4
.L_7:
        /*0008*/ 	.byte	0x04, 0x17
        /*000a*/ 	.short	(.L_9 - .L_8)
.L_8:
        /*000c*/ 	.word	0x00000000
        /*0010*/ 	.short	0x0002
        /*0012*/ 	.short	0x0010
        /*0014*/ 	.byte	0x00, 0xf5, 0x21, 0x00


	//----- nvinfo : EIATTR_KPARAM_INFO
	.align		4
.L_9:
        /*0018*/ 	.byte	0x04, 0x17
        /*001a*/ 	.short	(.L_11 - .L_10)
.L_10:
        /*001c*/ 	.word	0x00000000
        /*0020*/ 	.short	0x0001
        /*0022*/ 	.short	0x0008
        /*0024*/ 	.byte	0x00, 0xf5, 0x21, 0x00


	//----- nvinfo : EIATTR_KPARAM_INFO
	.align		4
.L_11:
        /*0028*/ 	.byte	0x04, 0x17
        /*002a*/ 	.short	(.L_13 - .L_12)
.L_12:
        /*002c*/ 	.word	0x00000000
        /*0030*/ 	.short	0x0000
        /*0032*/ 	.short	0x0000
        /*0034*/ 	.byte	0x00, 0xf5, 0x21, 0x00


	//----- nvinfo : EIATTR_SPARSE_MMA_MASK
	.align		4
.L_13:
        /*0038*/ 	.byte	0x03, 0x50
        /*003a*/ 	.short	0x0000


	//----- nvinfo : EIATTR_MAXREG_COUNT
	.align		4
        /*003c*/ 	.byte	0x03, 0x1b
        /*003e*/ 	.short	0x00ff


	//----- nvinfo : EIATTR_MERCURY_ISA_VERSION
	.align		4
        /*0040*/ 	.byte	0x03, 0x5f
        /*0042*/ 	.short	0x0101


	//----- nvinfo : EIATTR_VRC_CTA_INIT_COUNT
	.align		4
        /*0044*/ 	.byte	0x02, 0x4a
	.zero		1
	.zero		1


	//----- nvinfo : EIATTR_EXIT_INSTR_OFFSETS
	.align		4
        /*0048*/ 	.byte	0x04, 0x1c
        /*004a*/ 	.short	(.L_15 - .L_14)


	//   ....[0]....
.L_14:
        /*004c*/ 	.word	0x000000d0


	//----- nvinfo : EIATTR_CBANK_PARAM_SIZE
	.align		4
.L_15:
        /*0050*/ 	.byte	0x03, 0x19
        /*0052*/ 	.short	0x0018


	//----- nvinfo : EIATTR_PARAM_CBANK
	.align		4
        /*0054*/ 	.byte	0x04, 0x0a
        /*0056*/ 	.short	(.L_17 - .L_16)
	.align		4
.L_16:
        /*0058*/ 	.word	index@(.nv.constant0._Z4vaddIfEvPT_S1_S1_)
        /*005c*/ 	.short	0x0380
        /*005e*/ 	.short	0x0018


	//----- nvinfo : EIATTR_SW_WAR
	.align		4
.L_17:
        /*0060*/ 	.byte	0x04, 0x36
        /*0062*/ 	.short	(.L_19 - .L_18)
.L_18:
        /*0064*/ 	.word	0x00000008
.L_19:


//--------------------- .nv.callgraph             --------------------------
	.section	.nv.callgraph,"",@"SHT_CUDA_CALLGRAPH"
	.align	4
	.sectionentsize	8
	.align		4
        /*0000*/ 	.word	0x00000000
	.align		4
        /*0004*/ 	.word	0xffffffff
	.align		4
        /*0008*/ 	.word	0x00000000
	.align		4
        /*000c*/ 	.word	0xfffffffe
	.align		4
        /*0010*/ 	.word	0x00000000
	.align		4
        /*0014*/ 	.word	0xfffffffd
	.align		4
        /*0018*/ 	.word	0x00000000
	.align		4
        /*001c*/ 	.word	0xfffffffc


//--------------------- .text._Z4vaddIfEvPT_S1_S1_ --------------------------
	.section	.text._Z4vaddIfEvPT_S1_S1_,"ax",@progbits
	.align	128
        .global         _Z4vaddIfEvPT_S1_S1_
        .type           _Z4vaddIfEvPT_S1_S1_,@function
        .size           _Z4vaddIfEvPT_S1_S1_,(.L_x_1 - _Z4vaddIfEvPT_S1_S1_)
        .other          _Z4vaddIfEvPT_S1_S1_,@"STO_CUDA_ENTRY STV_DEFAULT"
_Z4vaddIfEvPT_S1_S1_:
.text._Z4vaddIfEvPT_S1_S1_:
[----:B------:R-:W-:Y:S01]  /*0000*/  LDC R1, c[0x0][0x37c] ;  /* 0x0000df00ff017b82 */ /* 0x000fe20000000800 */
[----:B------:R-:W0:Y:S07]  /*0010*/  S2R R9, SR_TID.X ;  /* 0x0000000000097919 */ /* 0x000e2e0000002100 */
[----:B------:R-:W0:Y:S01]  /*0020*/  LDC.64 R2, c[0x0][0x380] ;  /* 0x0000e000ff027b82 */ /* 0x000e220000000a00 */
[----:B------:R-:W1:Y:S07]  /*0030*/  LDCU.64 UR4, c[0x0][0x358] ;  /* 0x00006b00ff0477ac */ /* 0x000e6e0008000a00 */
[----:B------:R-:W2:Y:S08]  /*0040*/  LDC.64 R4, c[0x0][0x388] ;  /* 0x0000e200ff047b82 */ /* 0x000eb00000000a00 */
[----:B------:R-:W3:Y:S01]  /*0050*/  LDC.64 R6, c[0x0][0x390] ;  /* 0x0000e400ff067b82 */ /* 0x000ee20000000a00 */
[----:B0-----:R-:W-:-:S04]  /*0060*/  IMAD.WIDE.U32 R2, R9, 0x4, R2 ;  /* 0x0000000409027825 */ /* 0x001fc800078e0002 */
[C---:B--2---:R-:W-:Y:S02]  /*0070*/  IMAD.WIDE.U32 R4, R9.reuse, 0x4, R4 ;  /* 0x0000000409047825 */ /* 0x044fe400078e0004 */
[----:B-1----:R-:W2:Y:S04]  /*0080*/  LDG.E R2, desc[UR4][R2.64] ;  /* 0x0000000402027981 */ /* 0x002ea8000c1e1900 */
[----:B------:R-:W2:Y:S01]  /*0090*/  LDG.E R5, desc[UR4][R4.64] ;  /* 0x0000000404057981 */ /* 0x000ea2000c1e1900 */
[----:B---3--:R-:W-:-:S04]  /*00a0*/  IMAD.WIDE.U32 R6, R9, 0x4, R6 ;  /* 0x0000000409067825 */ /* 0x008fc800078e0006 */
[----:B--2---:R-:W-:-:S05]  /*00b0*/  FADD R9, R2, R5 ;  /* 0x0000000502097221 */ /* 0x004fca0000000000 */
[----:B------:R-:W-:Y:S01]  /*00c0*/  STG.E desc[UR4][R6.64], R9 ;  /* 0x0000000906007986 */ /* 0x000fe2000c101904 */
[----:B------:R-:W-:Y:S05]  /*00d0*/  EXIT ;  /* 0x000000000000794d */ /* 0x000fea0003800000 */
.L_x_0:
[----:B------:R-:W-:-:S00]  /*00e0*/  BRA `(.L_x_0) ;  /* 0xfffffffc00fc7947 */ /* 0x000fc0000383ffff */
[----:B------:R-:W-:-:S00]  /*00f0*/  NOP ;  /* 0x0000000000007918 */ /* 0x000fc00000000000 */
        /* <DEDUP_REMOVED lines=8> */
.L_x_1:


//--------------------- .nv.shared.reserved.0     --------------------------
	.section	.nv.shared.reserved.0,"aw",@nobits
	.weak		__nv_reservedSMEM_offset_0_alias
	.size		__nv_reservedSMEM_offset_0_alias, 0, 64
	.other		__nv_reservedSMEM_offset_0_alias,@"STO_CUDA_RESERVED_SHARED STV_DEFAULT"
__nv_reservedSMEM_offset_0_alias:
	.zero		0
	.zero		64


//--------------------- .nv.constant0._Z4vaddIfEvPT_S1_S1_ --------------------------
	.section	.nv.constant0._Z4vaddIfEvPT_S1_S1_,"a",@progbits
	.sectionflags	@""
	.align	4
.nv.constant0._Z4vaddIfEvPT_S1_S1_:
	.zero		920


//--------------------- SYMBOLS --------------------------

	.type		.nv.reservedSmem.offset0,@object
	.size		.nv.reservedSmem.offset0,0x4
